//
// Generated by NVIDIA NVVM Compiler
//
// Compiler Build ID: CL-36424714
// Cuda compilation tools, release 13.0, V13.0.88
// Based on NVVM 20.0.0
//

.version 9.0
.target sm_100
.address_size 64

	// .globl	_Z9my_kernelPcS_

.visible .entry _Z9my_kernelPcS_(
	.param .u64 .ptr .align 1 _Z9my_kernelPcS__param_0,
	.param .u64 .ptr .align 1 _Z9my_kernelPcS__param_1
)
{


	ret;

}


// ===== COMPILED SASS (sm_100) =====

	.target	sm_100

	.elftype	@"ET_EXEC"


//--------------------- .note.nv.tkinfo           --------------------------
	.section	.note.nv.tkinfo,"",@"SHT_NOTE"
	.sectionflags	@"SHF_NOTE_NV_TKINFO"
	.tkinfo
        /*0018*/ 	.word	0x00000002
        /*0030*/ 	.string	""
        /*0030*/ 	.string	"ptxas"
        /*0030*/ 	.string	"Cuda compilation tools, release 13.0, V13.0.88"
        /*0030*/ 	.string	"Build cuda_13.0.r13.0/compiler.36424714_0"
        /*0030*/ 	.string	"-arch sm_100 -m 64 "



//--------------------- .note.nv.cuinfo           --------------------------
	.section	.note.nv.cuinfo,"",@"SHT_NOTE"
	.sectionflags	@"SHF_NOTE_NV_CUINFO"
        /*0018*/ 	.short	0x0002
        /*001a*/ 	.short	0x0064
        /*001c*/ 	.short	0x0082
	.zero		2


//--------------------- .nv.info                  --------------------------
	.section	.nv.info,"",@"SHT_CUDA_INFO"
	.align	4


	//----- nvinfo : EIATTR_REGCOUNT
	.align		4
        /*0000*/ 	.byte	0x04, 0x2f
        /*0002*/ 	.short	(.L_1 - .L_0)
	.align		4
.L_0:
        /*0004*/ 	.word	index@(_Z9my_kernelPcS_)
        /*0008*/ 	.word	0x00000004


	//----- nvinfo : EIATTR_FRAME_SIZE
	.align		4
.L_1:
        /*000c*/ 	.byte	0x04, 0x11
        /*000e*/ 	.short	(.L_3 - .L_2)
	.align		4
.L_2:
        /*0010*/ 	.word	index@(_Z9my_kernelPcS_)
        /*0014*/ 	.word	0x00000000


	//----- nvinfo : EIATTR_MIN_STACK_SIZE
	.align		4
.L_3:
        /*0018*/ 	.byte	0x04, 0x12
        /*001a*/ 	.short	(.L_5 - .L_4)
	.align		4
.L_4:
        /*001c*/ 	.word	index@(_Z9my_kernelPcS_)
        /*0020*/ 	.word	0x00000000
.L_5:


//--------------------- .nv.compat                --------------------------
	.section	.nv.compat,"",@"SHT_CUDA_COMPAT_INFO"
	.align	4
        /*0000*/ 	.byte	0x02, 0x09, 0x00, 0x00, 0x02, 0x02, 0x01, 0x00, 0x02, 0x05, 0x05, 0x00, 0x03, 0x07, 0x01, 0x01
        /*0010*/ 	.byte	0x02, 0x03, 0x00, 0x00, 0x02, 0x06, 0x01, 0x00, 0x04, 0x0b, 0x08, 0x00, 0x09, 0x00, 0x00, 0x00
        /*0020*/ 	.byte	0x00, 0x00, 0x00, 0x00


//--------------------- .nv.info._Z9my_kernelPcS_ --------------------------
	.section	.nv.info._Z9my_kernelPcS_,"",@"SHT_CUDA_INFO"
	.sectionflags	@""
	.align	4


	//----- nvinfo : EIATTR_CUDA_API_VERSION
	.align		4
        /*0000*/ 	.byte	0x04, 0x37
        /*0002*/ 	.short	(.L_7 - .L_6)
.L_6:
        /*0004*/ 	.word	0x00000082


	//----- nvinfo : EIATTR_KPARAM_INFO
	.align		4
.L_7:
        /*0008*/ 	.byte	0x04, 0x17
        /*000a*/ 	.short	(.L_9 - .L_8)
.L_8:
        /*000c*/ 	.word	0x00000000
        /*0010*/ 	.short	0x0001
        /*0012*/ 	.short	0x0008
        /*0014*/ 	.byte	0x00, 0xf5, 0x21, 0x00


	//----- nvinfo : EIATTR_KPARAM_INFO
	.align		4
.L_9:
        /*0018*/ 	.byte	0x04, 0x17
        /*001a*/ 	.short	(.L_11 - .L_10)
.L_10:
        /*001c*/ 	.word	0x00000000
        /*0020*/ 	.short	0x0000
        /*0022*/ 	.short	0x0000
        /*0024*/ 	.byte	0x00, 0xf5, 0x21, 0x00


	//----- nvinfo : EIATTR_SPARSE_MMA_MASK
	.align		4
.L_11:
        /*0028*/ 	.byte	0x03, 0x50
        /*002a*/ 	.short	0x0000


	//----- nvinfo : EIATTR_MAXREG_COUNT
	.align		4
        /*002c*/ 	.byte	0x03, 0x1b
        /*002e*/ 	.short	0x00ff


	//----- nvinfo : EIATTR_MERCURY_ISA_VERSION
	.align		4
        /*0030*/ 	.byte	0x03, 0x5f
        /*0032*/ 	.short	0x0101


	//----- nvinfo : EIATTR_VRC_CTA_INIT_COUNT
	.align		4
        /*0034*/ 	.byte	0x02, 0x4a
	.zero		1
	.zero		1


	//----- nvinfo : EIATTR_EXIT_INSTR_OFFSETS
	.align		4
        /*0038*/ 	.byte	0x04, 0x1c
        /*003a*/ 	.short	(.L_13 - .L_12)


	//   ....[0]....
.L_12:
        /*003c*/ 	.word	0x00000010


	//----- nvinfo : EIATTR_CBANK_PARAM_SIZE
	.align		4
.L_13:
        /*0040*/ 	.byte	0x03, 0x19
        /*0042*/ 	.short	0x0010


	//----- nvinfo : EIATTR_PARAM_CBANK
	.align		4
        /*0044*/ 	.byte	0x04, 0x0a
        /*0046*/ 	.short	(.L_15 - .L_14)
	.align		4
.L_14:
        /*0048*/ 	.word	index@(.nv.constant0._Z9my_kernelPcS_)
        /*004c*/ 	.short	0x0380
        /*004e*/ 	.short	0x0010


	//----- nvinfo : EIATTR_SW_WAR
	.align		4
.L_15:
        /*0050*/ 	.byte	0x04, 0x36
        /*0052*/ 	.short	(.L_17 - .L_16)
.L_16:
        /*0054*/ 	.word	0x00000008
.L_17:


//--------------------- .nv.callgraph             --------------------------
	.section	.nv.callgraph,"",@"SHT_CUDA_CALLGRAPH"
	.align	4
	.sectionentsize	8
	.align		4
        /*0000*/ 	.word	0x00000000
	.align		4
        /*0004*/ 	.word	0xffffffff
	.align		4
        /*0008*/ 	.word	0x00000000
	.align		4
        /*000c*/ 	.word	0xfffffffe
	.align		4
        /*0010*/ 	.word	0x00000000
	.align		4
        /*0014*/ 	.word	0xfffffffd
	.align		4
        /*0018*/ 	.word	0x00000000
	.align		4
        /*001c*/ 	.word	0xfffffffc


//--------------------- .text._Z9my_kernelPcS_    --------------------------
	.section	.text._Z9my_kernelPcS_,"ax",@progbits
	.align	128
        .global         _Z9my_kernelPcS_
        .type           _Z9my_kernelPcS_,@function
        .size           _Z9my_kernelPcS_,(.L_x_1 - _Z9my_kernelPcS_)
        .other          _Z9my_kernelPcS_,@"STO_CUDA_ENTRY STV_DEFAULT"
_Z9my_kernelPcS_:
.text._Z9my_kernelPcS_:
[----:B------:R-:W-:Y:S01]  /*0000*/  LDC R1, c[0x0][0x37c] ;  /* 0x0000df00ff017b82 */ /* 0x000fe20000000800 */
[----:B------:R-:W-:Y:S05]  /*0010*/  EXIT ;  /* 0x000000000000794d */ /* 0x000fea0003800000 */
.L_x_0:
[----:B------:R-:W-:-:S00]  /*0020*/  BRA `(.L_x_0) ;  /* 0xfffffffc00fc7947 */ /* 0x000fc0000383ffff */
[----:B------:R-:W-:-:S00]  /*0030*/  NOP ;  /* 0x0000000000007918 */ /* 0x000fc00000000000 */
        /* <DEDUP_REMOVED lines=12> */
.L_x_1:


//--------------------- .nv.shared.reserved.0     --------------------------
	.section	.nv.shared.reserved.0,"aw",@nobits
	.weak		__nv_reservedSMEM_offset_0_alias
	.size		__nv_reservedSMEM_offset_0_alias, 0, 64
	.other		__nv_reservedSMEM_offset_0_alias,@"STO_CUDA_RESERVED_SHARED STV_DEFAULT"
__nv_reservedSMEM_offset_0_alias:
	.zero		0
	.zero		64


//--------------------- .nv.constant0._Z9my_kernelPcS_ --------------------------
	.section	.nv.constant0._Z9my_kernelPcS_,"a",@progbits
	.sectionflags	@""
	.align	4
.nv.constant0._Z9my_kernelPcS_:
	.zero		912


//--------------------- SYMBOLS --------------------------

	.type		.nv.reservedSmem.offset0,@object
	.size		.nv.reservedSmem.offset0,0x4
